//
// Generated by NVIDIA NVVM Compiler
//
// Compiler Build ID: CL-36424714
// Cuda compilation tools, release 13.0, V13.0.88
// Based on NVVM 20.0.0
//

.version 9.0
.target sm_100
.address_size 64

	// .globl	_Z1Kv
.global .align 4 .u32 sumg;
// _ZZ1KvE3sum has been demoted

.visible .entry _Z1Kv()
{
	.reg .b32 	%r<11>;
	// demoted variable
	.shared .align 4 .u32 _ZZ1KvE3sum;
	mov.u32 	%r1, %ctaid.x;
	mov.u32 	%r2, %ntid.x;
	mov.u32 	%r3, %tid.x;
	mad.lo.s32 	%r4, %r1, %r2, %r3;
	shl.b32 	%r5, %r4, 1;
	or.b32  	%r6, %r5, 1;
	atom.global.add.u32 	%r7, [sumg], %r6;
	mov.b32 	%r8, 0;
	st.shared.u32 	[_ZZ1KvE3sum], %r8;
	bar.sync 	0;
	ld.shared.u32 	%r9, [_ZZ1KvE3sum];
	add.s32 	%r10, %r9, %r6;
	st.shared.u32 	[_ZZ1KvE3sum], %r10;
	ret;

}


// ===== COMPILED SASS (sm_100) =====

	.target	sm_100

	.elftype	@"ET_EXEC"


//--------------------- .note.nv.tkinfo           --------------------------
	.section	.note.nv.tkinfo,"",@"SHT_NOTE"
	.sectionflags	@"SHF_NOTE_NV_TKINFO"
	.tkinfo
        /*0018*/ 	.word	0x00000002
        /*0030*/ 	.string	""
        /*0030*/ 	.string	"ptxas"
        /*0030*/ 	.string	"Cuda compilation tools, release 13.0, V13.0.88"
        /*0030*/ 	.string	"Build cuda_13.0.r13.0/compiler.36424714_0"
        /*0030*/ 	.string	"-arch sm_100 -m 64 "



//--------------------- .note.nv.cuinfo           --------------------------
	.section	.note.nv.cuinfo,"",@"SHT_NOTE"
	.sectionflags	@"SHF_NOTE_NV_CUINFO"
        /*0018*/ 	.short	0x0002
        /*001a*/ 	.short	0x0064
        /*001c*/ 	.short	0x0082
	.zero		2


//--------------------- .nv.info                  --------------------------
	.section	.nv.info,"",@"SHT_CUDA_INFO"
	.align	4


	//----- nvinfo : EIATTR_REGCOUNT
	.align		4
        /*0000*/ 	.byte	0x04, 0x2f
        /*0002*/ 	.short	(.L_2 - .L_1)
	.align		4
.L_1:
        /*0004*/ 	.word	index@(_Z1Kv)
        /*0008*/ 	.word	0x0000000a


	//----- nvinfo : EIATTR_FRAME_SIZE
	.align		4
.L_2:
        /*000c*/ 	.byte	0x04, 0x11
        /*000e*/ 	.short	(.L_4 - .L_3)
	.align		4
.L_3:
        /*0010*/ 	.word	index@(_Z1Kv)
        /*0014*/ 	.word	0x00000000


	//----- nvinfo : EIATTR_MIN_STACK_SIZE
	.align		4
.L_4:
        /*0018*/ 	.byte	0x04, 0x12
        /*001a*/ 	.short	(.L_6 - .L_5)
	.align		4
.L_5:
        /*001c*/ 	.word	index@(_Z1Kv)
        /*0020*/ 	.word	0x00000000
.L_6:


//--------------------- .nv.compat                --------------------------
	.section	.nv.compat,"",@"SHT_CUDA_COMPAT_INFO"
	.align	4
        /*0000*/ 	.byte	0x02, 0x09, 0x00, 0x00, 0x02, 0x02, 0x01, 0x00, 0x02, 0x05, 0x05, 0x00, 0x03, 0x07, 0x01, 0x01
        /*0010*/ 	.byte	0x02, 0x03, 0x00, 0x00, 0x02, 0x06, 0x01, 0x00, 0x04, 0x0b, 0x08, 0x00, 0x09, 0x00, 0x00, 0x00
        /*0020*/ 	.byte	0x00, 0x00, 0x00, 0x00


//--------------------- .nv.info._Z1Kv            --------------------------
	.section	.nv.info._Z1Kv,"",@"SHT_CUDA_INFO"
	.sectionflags	@""
	.align	4


	//----- nvinfo : EIATTR_CUDA_API_VERSION
	.align		4
        /*0000*/ 	.byte	0x04, 0x37
        /*0002*/ 	.short	(.L_8 - .L_7)
.L_7:
        /*0004*/ 	.word	0x00000082


	//----- nvinfo : EIATTR_SPARSE_MMA_MASK
	.align		4
.L_8:
        /*0008*/ 	.byte	0x03, 0x50
        /*000a*/ 	.short	0x0000


	//----- nvinfo : EIATTR_MAXREG_COUNT
	.align		4
        /*000c*/ 	.byte	0x03, 0x1b
        /*000e*/ 	.short	0x00ff


	//----- nvinfo : EIATTR_NUM_BARRIERS
	.align		4
        /*0010*/ 	.byte	0x02, 0x4c
        /*0012*/ 	.byte	0x01
	.zero		1


	//----- nvinfo : EIATTR_MERCURY_ISA_VERSION
	.align		4
        /*0014*/ 	.byte	0x03, 0x5f
        /*0016*/ 	.short	0x0101


	//----- nvinfo : EIATTR_INT_WARP_WIDE_INSTR_OFFSETS
	.align		4
        /*0018*/ 	.byte	0x04, 0x31
        /*001a*/ 	.short	(.L_10 - .L_9)


	//   ....[0]....
.L_9:
        /*001c*/ 	.word	0x00000070


	//   ....[1]....
        /*0020*/ 	.word	0x000000b0


	//----- nvinfo : EIATTR_VRC_CTA_INIT_COUNT
	.align		4
.L_10:
        /*0024*/ 	.byte	0x02, 0x4a
	.zero		1
	.zero		1


	//----- nvinfo : EIATTR_EXIT_INSTR_OFFSETS
	.align		4
        /*0028*/ 	.byte	0x04, 0x1c
        /*002a*/ 	.short	(.L_12 - .L_11)


	//   ....[0]....
.L_11:
        /*002c*/ 	.word	0x00000170


	//----- nvinfo : EIATTR_SW_WAR
	.align		4
.L_12:
        /*0030*/ 	.byte	0x04, 0x36
        /*0032*/ 	.short	(.L_14 - .L_13)
.L_13:
        /*0034*/ 	.word	0x00000008
.L_14:


//--------------------- .nv.callgraph             --------------------------
	.section	.nv.callgraph,"",@"SHT_CUDA_CALLGRAPH"
	.align	4
	.sectionentsize	8
	.align		4
        /*0000*/ 	.word	0x00000000
	.align		4
        /*0004*/ 	.word	0xffffffff
	.align		4
        /*0008*/ 	.word	0x00000000
	.align		4
        /*000c*/ 	.word	0xfffffffe
	.align		4
        /*0010*/ 	.word	0x00000000
	.align		4
        /*0014*/ 	.word	0xfffffffd
	.align		4
        /*0018*/ 	.word	0x00000000
	.align		4
        /*001c*/ 	.word	0xfffffffc


//--------------------- .nv.constant4             --------------------------
	.section	.nv.constant4,"a",@progbits
	.align	8
	.align		8
.nv.constant4:
        /*0000*/ 	.dword	sumg


//--------------------- .text._Z1Kv               --------------------------
	.section	.text._Z1Kv,"ax",@progbits
	.align	128
        .global         _Z1Kv
        .type           _Z1Kv,@function
        .size           _Z1Kv,(.L_x_1 - _Z1Kv)
        .other          _Z1Kv,@"STO_CUDA_ENTRY STV_DEFAULT"
_Z1Kv:
.text._Z1Kv:
[----:B------:R-:W-:Y:S01]  /*0000*/  LDC R1, c[0x0][0x37c] ;  /* 0x0000df00ff017b82 */ /* 0x000fe20000000800 */
[----:B------:R-:W0:Y:S07]  /*0010*/  S2R R3, SR_TID.X ;  /* 0x0000000000037919 */ /* 0x000e2e0000002100 */
[----:B------:R-:W0:Y:S01]  /*0020*/  S2UR UR4, SR_CTAID.X ;  /* 0x00000000000479c3 */ /* 0x000e220000002500 */
[----:B------:R-:W1:Y:S01]  /*0030*/  LDCU.64 UR6, c[0x0][0x358] ;  /* 0x00006b00ff0677ac */ /* 0x000e620008000a00 */
[----:B------:R-:W2:Y:S06]  /*0040*/  S2R R4, SR_LANEID ;  /* 0x0000000000047919 */ /* 0x000eac0000000000 */
[----:B------:R-:W0:Y:S02]  /*0050*/  LDC R0, c[0x0][0x360] ;  /* 0x0000d800ff007b82 */ /* 0x000e240000000800 */
[----:B0-----:R-:W-:Y:S01]  /*0060*/  IMAD R0, R0, UR4, R3 ;  /* 0x0000000400007c24 */ /* 0x001fe2000f8e0203 */
[----:B------:R-:W-:-:S05]  /*0070*/  VOTEU.ANY UR4, UPT, PT ;  /* 0x0000000000047886 */ /* 0x000fca00038e0100 */
[----:B------:R-:W1:Y:S01]  /*0080*/  LDC.64 R2, c[0x4][RZ] ;  /* 0x01000000ff027b82 */ /* 0x000e620000000a00 */
[----:B------:R-:W-:Y:S01]  /*0090*/  UFLO.U32 UR4, UR4 ;  /* 0x00000004000472bd */ /* 0x000fe200080e0000 */
[----:B------:R-:W-:-:S06]  /*00a0*/  LEA R0, R0, 0x1, 0x1 ;  /* 0x0000000100007811 */ /* 0x000fcc00078e08ff */
[----:B------:R-:W0:Y:S01]  /*00b0*/  REDUX.SUM UR5, R0 ;  /* 0x00000000000573c4 */ /* 0x000e22000000c000 */
[----:B--2---:R-:W-:Y:S01]  /*00c0*/  ISETP.EQ.U32.AND P0, PT, R4, UR4, PT ;  /* 0x0000000404007c0c */ /* 0x004fe2000bf02070 */
[----:B------:R-:W-:Y:S01]  /*00d0*/  UMOV UR4, 0x400 ;  /* 0x0000040000047882 */ /* 0x000fe20000000000 */
[----:B0-----:R-:W-:-:S05]  /*00e0*/  IMAD.U32 R7, RZ, RZ, UR5 ;  /* 0x00000005ff077e24 */ /* 0x001fca000f8e00ff */
[----:B------:R-:W0:Y:S06]  /*00f0*/  S2UR UR5, SR_CgaCtaId ;  /* 0x00000000000579c3 */ /* 0x000e2c0000008800 */
[----:B-1----:R-:W-:Y:S01]  /*0100*/  @P0 REDG.E.ADD.STRONG.GPU desc[UR6][R2.64], R7 ;  /* 0x000000070200098e */ /* 0x002fe2000c12e106 */
[----:B0-----:R-:W-:-:S09]  /*0110*/  ULEA UR4, UR5, UR4, 0x18 ;  /* 0x0000000405047291 */ /* 0x001fd2000f8ec0ff */
[----:B------:R-:W-:Y:S01]  /*0120*/  STS [UR4], RZ ;  /* 0x000000ffff007988 */ /* 0x000fe20008000804 */
[----:B------:R-:W-:Y:S06]  /*0130*/  BAR.SYNC.DEFER_BLOCKING 0x0 ;  /* 0x0000000000007b1d */ /* 0x000fec0000010000 */
[----:B------:R-:W0:Y:S02]  /*0140*/  LDS R5, [UR4] ;  /* 0x00000004ff057984 */ /* 0x000e240008000800 */
[----:B0-----:R-:W-:-:S05]  /*0150*/  IADD3 R5, PT, PT, R0, R5, RZ ;  /* 0x0000000500057210 */ /* 0x001fca0007ffe0ff */
[----:B------:R-:W-:Y:S01]  /*0160*/  STS [UR4], R5 ;  /* 0x00000005ff007988 */ /* 0x000fe20008000804 */
[----:B------:R-:W-:Y:S05]  /*0170*/  EXIT ;  /* 0x000000000000794d */ /* 0x000fea0003800000 */
.L_x_0:
[----:B------:R-:W-:-:S00]  /*0180*/  BRA `(.L_x_0) ;  /* 0xfffffffc00fc7947 */ /* 0x000fc0000383ffff */
[----:B------:R-:W-:-:S00]  /*0190*/  NOP ;  /* 0x0000000000007918 */ /* 0x000fc00000000000 */
        /* <DEDUP_REMOVED lines=14> */
.L_x_1:


//--------------------- .nv.shared._Z1Kv          --------------------------
	.section	.nv.shared._Z1Kv,"aw",@nobits
	.sectionflags	@""
	.align	4
.nv.shared._Z1Kv:
	.zero		1028


//--------------------- .nv.shared.reserved.0     --------------------------
	.section	.nv.shared.reserved.0,"aw",@nobits
	.weak		__nv_reservedSMEM_offset_0_alias
	.size		__nv_reservedSMEM_offset_0_alias, 0, 64
	.other		__nv_reservedSMEM_offset_0_alias,@"STO_CUDA_RESERVED_SHARED STV_DEFAULT"
__nv_reservedSMEM_offset_0_alias:
	.zero		0
	.zero		64


//--------------------- .nv.global                --------------------------
	.section	.nv.global,"aw",@nobits
	.align	4
.nv.global:
	.type		sumg,@object
	.size		sumg,(.L_0 - sumg)
sumg:
	.zero		4
.L_0:


//--------------------- .nv.constant0._Z1Kv       --------------------------
	.section	.nv.constant0._Z1Kv,"a",@progbits
	.sectionflags	@""
	.align	4
.nv.constant0._Z1Kv:
	.zero		896


//--------------------- SYMBOLS --------------------------

	.type		.nv.reservedSmem.offset0,@object
	.size		.nv.reservedSmem.offset0,0x4
	.type		.nv.reservedSmem.cap,@object
	.size		.nv.reservedSmem.cap,0x4
